//
// Generated by NVIDIA NVVM Compiler
//
// Compiler Build ID: CL-36424714
// Cuda compilation tools, release 13.0, V13.0.88
// Based on NVVM 20.0.0
//

.version 9.0
.target sm_100
.address_size 64

	// .globl	_Z15SetScalarKerneldiPd

.visible .entry _Z15SetScalarKerneldiPd(
	.param .f64 _Z15SetScalarKerneldiPd_param_0,
	.param .u32 _Z15SetScalarKerneldiPd_param_1,
	.param .u64 .ptr .align 1 _Z15SetScalarKerneldiPd_param_2
)
{
	.reg .pred 	%p<3>;
	.reg .b32 	%r<7>;
	.reg .b64 	%rd<5>;
	.reg .b64 	%fd<2>;

	ld.param.f64 	%fd1, [_Z15SetScalarKerneldiPd_param_0];
	ld.param.u32 	%r5, [_Z15SetScalarKerneldiPd_param_1];
	ld.param.u64 	%rd2, [_Z15SetScalarKerneldiPd_param_2];
	mov.u32 	%r6, %tid.x;
	setp.ge.s32 	%p1, %r6, %r5;
	@%p1 bra 	$L__BB0_3;
	mov.u32 	%r2, %ntid.x;
	cvta.to.global.u64 	%rd1, %rd2;
$L__BB0_2:
	mul.wide.s32 	%rd3, %r6, 8;
	add.s64 	%rd4, %rd1, %rd3;
	st.global.f64 	[%rd4], %fd1;
	add.s32 	%r6, %r6, %r2;
	setp.lt.s32 	%p2, %r6, %r5;
	@%p2 bra 	$L__BB0_2;
$L__BB0_3:
	ret;

}
	// .globl	_Z18MultDiagonalKerneliPdS_S_
.visible .entry _Z18MultDiagonalKerneliPdS_S_(
	.param .u32 _Z18MultDiagonalKerneliPdS_S__param_0,
	.param .u64 .ptr .align 1 _Z18MultDiagonalKerneliPdS_S__param_1,
	.param .u64 .ptr .align 1 _Z18MultDiagonalKerneliPdS_S__param_2,
	.param .u64 .ptr .align 1 _Z18MultDiagonalKerneliPdS_S__param_3
)
{
	.reg .pred 	%p<3>;
	.reg .b32 	%r<7>;
	.reg .b64 	%rd<11>;
	.reg .b64 	%fd<4>;

	ld.param.u32 	%r5, [_Z18MultDiagonalKerneliPdS_S__param_0];
	ld.param.u64 	%rd4, [_Z18MultDiagonalKerneliPdS_S__param_1];
	ld.param.u64 	%rd5, [_Z18MultDiagonalKerneliPdS_S__param_2];
	ld.param.u64 	%rd6, [_Z18MultDiagonalKerneliPdS_S__param_3];
	mov.u32 	%r6, %tid.x;
	setp.ge.s32 	%p1, %r6, %r5;
	@%p1 bra 	$L__BB1_3;
	mov.u32 	%r2, %ntid.x;
	cvta.to.global.u64 	%rd1, %rd4;
	cvta.to.global.u64 	%rd2, %rd5;
	cvta.to.global.u64 	%rd3, %rd6;
$L__BB1_2:
	mul.wide.s32 	%rd7, %r6, 8;
	add.s64 	%rd8, %rd1, %rd7;
	ld.global.f64 	%fd1, [%rd8];
	add.s64 	%rd9, %rd2, %rd7;
	ld.global.f64 	%fd2, [%rd9];
	mul.f64 	%fd3, %fd1, %fd2;
	add.s64 	%rd10, %rd3, %rd7;
	st.global.f64 	[%rd10], %fd3;
	add.s32 	%r6, %r6, %r2;
	setp.lt.s32 	%p2, %r6, %r5;
	@%p2 bra 	$L__BB1_2;
$L__BB1_3:
	ret;

}
	// .globl	_Z21MultAddDiagonalKernelidPdS_S_
.visible .entry _Z21MultAddDiagonalKernelidPdS_S_(
	.param .u32 _Z21MultAddDiagonalKernelidPdS_S__param_0,
	.param .f64 _Z21MultAddDiagonalKernelidPdS_S__param_1,
	.param .u64 .ptr .align 1 _Z21MultAddDiagonalKernelidPdS_S__param_2,
	.param .u64 .ptr .align 1 _Z21MultAddDiagonalKernelidPdS_S__param_3,
	.param .u64 .ptr .align 1 _Z21MultAddDiagonalKernelidPdS_S__param_4
)
{
	.reg .pred 	%p<3>;
	.reg .b32 	%r<7>;
	.reg .b64 	%rd<11>;
	.reg .b64 	%fd<7>;

	ld.param.u32 	%r5, [_Z21MultAddDiagonalKernelidPdS_S__param_0];
	ld.param.f64 	%fd1, [_Z21MultAddDiagonalKernelidPdS_S__param_1];
	ld.param.u64 	%rd4, [_Z21MultAddDiagonalKernelidPdS_S__param_2];
	ld.param.u64 	%rd5, [_Z21MultAddDiagonalKernelidPdS_S__param_3];
	ld.param.u64 	%rd6, [_Z21MultAddDiagonalKernelidPdS_S__param_4];
	mov.u32 	%r6, %tid.x;
	setp.ge.s32 	%p1, %r6, %r5;
	@%p1 bra 	$L__BB2_3;
	mov.u32 	%r2, %ntid.x;
	cvta.to.global.u64 	%rd1, %rd4;
	cvta.to.global.u64 	%rd2, %rd5;
	cvta.to.global.u64 	%rd3, %rd6;
$L__BB2_2:
	mul.wide.s32 	%rd7, %r6, 8;
	add.s64 	%rd8, %rd1, %rd7;
	ld.global.f64 	%fd2, [%rd8];
	mul.f64 	%fd3, %fd1, %fd2;
	add.s64 	%rd9, %rd2, %rd7;
	ld.global.f64 	%fd4, [%rd9];
	add.s64 	%rd10, %rd3, %rd7;
	ld.global.f64 	%fd5, [%rd10];
	fma.rn.f64 	%fd6, %fd3, %fd4, %fd5;
	st.global.f64 	[%rd10], %fd6;
	add.s32 	%r6, %r6, %r2;
	setp.lt.s32 	%p2, %r6, %r5;
	@%p2 bra 	$L__BB2_2;
$L__BB2_3:
	ret;

}
	// .globl	_Z26ConstEBEKernelCopyInKerneliiPiPdS0_
.visible .entry _Z26ConstEBEKernelCopyInKerneliiPiPdS0_(
	.param .u32 _Z26ConstEBEKernelCopyInKerneliiPiPdS0__param_0,
	.param .u32 _Z26ConstEBEKernelCopyInKerneliiPiPdS0__param_1,
	.param .u64 .ptr .align 1 _Z26ConstEBEKernelCopyInKerneliiPiPdS0__param_2,
	.param .u64 .ptr .align 1 _Z26ConstEBEKernelCopyInKerneliiPiPdS0__param_3,
	.param .u64 .ptr .align 1 _Z26ConstEBEKernelCopyInKerneliiPiPdS0__param_4
)
{
	.reg .pred 	%p<5>;
	.reg .b32 	%r<15>;
	.reg .b64 	%rd<13>;
	.reg .b64 	%fd<2>;

	ld.param.u32 	%r8, [_Z26ConstEBEKernelCopyInKerneliiPiPdS0__param_0];
	ld.param.u32 	%r9, [_Z26ConstEBEKernelCopyInKerneliiPiPdS0__param_1];
	ld.param.u64 	%rd4, [_Z26ConstEBEKernelCopyInKerneliiPiPdS0__param_2];
	ld.param.u64 	%rd5, [_Z26ConstEBEKernelCopyInKerneliiPiPdS0__param_3];
	ld.param.u64 	%rd6, [_Z26ConstEBEKernelCopyInKerneliiPiPdS0__param_4];
	mov.u32 	%r1, %tid.x;
	setp.lt.s32 	%p1, %r8, 1;
	@%p1 bra 	$L__BB3_6;
	mov.u32 	%r2, %ntid.x;
	cvta.to.global.u64 	%rd1, %rd4;
	cvta.to.global.u64 	%rd2, %rd5;
	cvta.to.global.u64 	%rd3, %rd6;
	mov.b32 	%r13, 0;
$L__BB3_2:
	setp.ge.s32 	%p2, %r1, %r9;
	@%p2 bra 	$L__BB3_5;
	mul.lo.s32 	%r4, %r13, %r9;
	mov.u32 	%r14, %r1;
$L__BB3_4:
	add.s32 	%r11, %r14, %r4;
	mul.wide.s32 	%rd7, %r11, 4;
	add.s64 	%rd8, %rd1, %rd7;
	ld.global.u32 	%r12, [%rd8];
	mul.wide.s32 	%rd9, %r12, 8;
	add.s64 	%rd10, %rd2, %rd9;
	ld.global.f64 	%fd1, [%rd10];
	mul.wide.s32 	%rd11, %r11, 8;
	add.s64 	%rd12, %rd3, %rd11;
	st.global.f64 	[%rd12], %fd1;
	add.s32 	%r14, %r14, %r2;
	setp.lt.s32 	%p3, %r14, %r9;
	@%p3 bra 	$L__BB3_4;
$L__BB3_5:
	add.s32 	%r13, %r13, 1;
	setp.ne.s32 	%p4, %r13, %r8;
	@%p4 bra 	$L__BB3_2;
$L__BB3_6:
	ret;

}
	// .globl	_Z27ConstEBEKernelCopyOutKerneliiPiPdS0_
.visible .entry _Z27ConstEBEKernelCopyOutKerneliiPiPdS0_(
	.param .u32 _Z27ConstEBEKernelCopyOutKerneliiPiPdS0__param_0,
	.param .u32 _Z27ConstEBEKernelCopyOutKerneliiPiPdS0__param_1,
	.param .u64 .ptr .align 1 _Z27ConstEBEKernelCopyOutKerneliiPiPdS0__param_2,
	.param .u64 .ptr .align 1 _Z27ConstEBEKernelCopyOutKerneliiPiPdS0__param_3,
	.param .u64 .ptr .align 1 _Z27ConstEBEKernelCopyOutKerneliiPiPdS0__param_4
)
{
	.reg .pred 	%p<5>;
	.reg .b32 	%r<15>;
	.reg .b64 	%rd<13>;
	.reg .b64 	%fd<4>;

	ld.param.u32 	%r8, [_Z27ConstEBEKernelCopyOutKerneliiPiPdS0__param_0];
	ld.param.u32 	%r9, [_Z27ConstEBEKernelCopyOutKerneliiPiPdS0__param_1];
	ld.param.u64 	%rd4, [_Z27ConstEBEKernelCopyOutKerneliiPiPdS0__param_2];
	ld.param.u64 	%rd5, [_Z27ConstEBEKernelCopyOutKerneliiPiPdS0__param_3];
	ld.param.u64 	%rd6, [_Z27ConstEBEKernelCopyOutKerneliiPiPdS0__param_4];
	mov.u32 	%r1, %tid.x;
	setp.lt.s32 	%p1, %r8, 1;
	@%p1 bra 	$L__BB4_6;
	mov.u32 	%r2, %ntid.x;
	cvta.to.global.u64 	%rd1, %rd5;
	cvta.to.global.u64 	%rd2, %rd4;
	cvta.to.global.u64 	%rd3, %rd6;
	mov.b32 	%r13, 0;
$L__BB4_2:
	setp.ge.s32 	%p2, %r1, %r9;
	@%p2 bra 	$L__BB4_5;
	mul.lo.s32 	%r4, %r13, %r9;
	mov.u32 	%r14, %r1;
$L__BB4_4:
	add.s32 	%r11, %r14, %r4;
	mul.wide.s32 	%rd7, %r11, 8;
	add.s64 	%rd8, %rd1, %rd7;
	ld.global.f64 	%fd1, [%rd8];
	mul.wide.s32 	%rd9, %r11, 4;
	add.s64 	%rd10, %rd2, %rd9;
	ld.global.u32 	%r12, [%rd10];
	mul.wide.s32 	%rd11, %r12, 8;
	add.s64 	%rd12, %rd3, %rd11;
	ld.global.f64 	%fd2, [%rd12];
	add.f64 	%fd3, %fd1, %fd2;
	st.global.f64 	[%rd12], %fd3;
	add.s32 	%r14, %r14, %r2;
	setp.lt.s32 	%p3, %r14, %r9;
	@%p3 bra 	$L__BB4_4;
$L__BB4_5:
	add.s32 	%r13, %r13, 1;
	setp.ne.s32 	%p4, %r13, %r8;
	@%p4 bra 	$L__BB4_2;
$L__BB4_6:
	ret;

}


// ===== COMPILED SASS (sm_100) =====

	.target	sm_100

	.elftype	@"ET_EXEC"


//--------------------- .note.nv.tkinfo           --------------------------
	.section	.note.nv.tkinfo,"",@"SHT_NOTE"
	.sectionflags	@"SHF_NOTE_NV_TKINFO"
	.tkinfo
        /*0018*/ 	.word	0x00000002
        /*0030*/ 	.string	""
        /*0030*/ 	.string	"ptxas"
        /*0030*/ 	.string	"Cuda compilation tools, release 13.0, V13.0.88"
        /*0030*/ 	.string	"Build cuda_13.0.r13.0/compiler.36424714_0"
        /*0030*/ 	.string	"-arch sm_100 -m 64 "



//--------------------- .note.nv.cuinfo           --------------------------
	.section	.note.nv.cuinfo,"",@"SHT_NOTE"
	.sectionflags	@"SHF_NOTE_NV_CUINFO"
        /*0018*/ 	.short	0x0002
        /*001a*/ 	.short	0x0064
        /*001c*/ 	.short	0x0082
	.zero		2


//--------------------- .nv.info                  --------------------------
	.section	.nv.info,"",@"SHT_CUDA_INFO"
	.align	4


	//----- nvinfo : EIATTR_REGCOUNT
	.align		4
        /*0000*/ 	.byte	0x04, 0x2f
        /*0002*/ 	.short	(.L_1 - .L_0)
	.align		4
.L_0:
        /*0004*/ 	.word	index@(_Z15SetScalarKerneldiPd)
        /*0008*/ 	.word	0x0000000c


	//----- nvinfo : EIATTR_FRAME_SIZE
	.align		4
.L_1:
        /*000c*/ 	.byte	0x04, 0x11
        /*000e*/ 	.short	(.L_3 - .L_2)
	.align		4
.L_2:
        /*0010*/ 	.word	index@(_Z15SetScalarKerneldiPd)
        /*0014*/ 	.word	0x00000000


	//----- nvinfo : EIATTR_REGCOUNT
	.align		4
.L_3:
        /*0018*/ 	.byte	0x04, 0x2f
        /*001a*/ 	.short	(.L_5 - .L_4)
	.align		4
.L_4:
        /*001c*/ 	.word	index@(_Z18MultDiagonalKerneliPdS_S_)
        /*0020*/ 	.word	0x00000014


	//----- nvinfo : EIATTR_FRAME_SIZE
	.align		4
.L_5:
        /*0024*/ 	.byte	0x04, 0x11
        /*0026*/ 	.short	(.L_7 - .L_6)
	.align		4
.L_6:
        /*0028*/ 	.word	index@(_Z18MultDiagonalKerneliPdS_S_)
        /*002c*/ 	.word	0x00000000


	//----- nvinfo : EIATTR_REGCOUNT
	.align		4
.L_7:
        /*0030*/ 	.byte	0x04, 0x2f
        /*0032*/ 	.short	(.L_9 - .L_8)
	.align		4
.L_8:
        /*0034*/ 	.word	index@(_Z21MultAddDiagonalKernelidPdS_S_)
        /*0038*/ 	.word	0x00000016


	//----- nvinfo : EIATTR_FRAME_SIZE
	.align		4
.L_9:
        /*003c*/ 	.byte	0x04, 0x11
        /*003e*/ 	.short	(.L_11 - .L_10)
	.align		4
.L_10:
        /*0040*/ 	.word	index@(_Z21MultAddDiagonalKernelidPdS_S_)
        /*0044*/ 	.word	0x00000000


	//----- nvinfo : EIATTR_REGCOUNT
	.align		4
.L_11:
        /*0048*/ 	.byte	0x04, 0x2f
        /*004a*/ 	.short	(.L_13 - .L_12)
	.align		4
.L_12:
        /*004c*/ 	.word	index@(_Z26ConstEBEKernelCopyInKerneliiPiPdS0_)
        /*0050*/ 	.word	0x00000012


	//----- nvinfo : EIATTR_FRAME_SIZE
	.align		4
.L_13:
        /*0054*/ 	.byte	0x04, 0x11
        /*0056*/ 	.short	(.L_15 - .L_14)
	.align		4
.L_14:
        /*0058*/ 	.word	index@(_Z26ConstEBEKernelCopyInKerneliiPiPdS0_)
        /*005c*/ 	.word	0x00000000


	//----- nvinfo : EIATTR_REGCOUNT
	.align		4
.L_15:
        /*0060*/ 	.byte	0x04, 0x2f
        /*0062*/ 	.short	(.L_17 - .L_16)
	.align		4
.L_16:
        /*0064*/ 	.word	index@(_Z27ConstEBEKernelCopyOutKerneliiPiPdS0_)
        /*0068*/ 	.word	0x00000014


	//----- nvinfo : EIATTR_FRAME_SIZE
	.align		4
.L_17:
        /*006c*/ 	.byte	0x04, 0x11
        /*006e*/ 	.short	(.L_19 - .L_18)
	.align		4
.L_18:
        /*0070*/ 	.word	index@(_Z27ConstEBEKernelCopyOutKerneliiPiPdS0_)
        /*0074*/ 	.word	0x00000000


	//----- nvinfo : EIATTR_MIN_STACK_SIZE
	.align		4
.L_19:
        /*0078*/ 	.byte	0x04, 0x12
        /*007a*/ 	.short	(.L_21 - .L_20)
	.align		4
.L_20:
        /*007c*/ 	.word	index@(_Z27ConstEBEKernelCopyOutKerneliiPiPdS0_)
        /*0080*/ 	.word	0x00000000


	//----- nvinfo : EIATTR_MIN_STACK_SIZE
	.align		4
.L_21:
        /*0084*/ 	.byte	0x04, 0x12
        /*0086*/ 	.short	(.L_23 - .L_22)
	.align		4
.L_22:
        /*0088*/ 	.word	index@(_Z26ConstEBEKernelCopyInKerneliiPiPdS0_)
        /*008c*/ 	.word	0x00000000


	//----- nvinfo : EIATTR_MIN_STACK_SIZE
	.align		4
.L_23:
        /*0090*/ 	.byte	0x04, 0x12
        /*0092*/ 	.short	(.L_25 - .L_24)
	.align		4
.L_24:
        /*0094*/ 	.word	index@(_Z21MultAddDiagonalKernelidPdS_S_)
        /*0098*/ 	.word	0x00000000


	//----- nvinfo : EIATTR_MIN_STACK_SIZE
	.align		4
.L_25:
        /*009c*/ 	.byte	0x04, 0x12
        /*009e*/ 	.short	(.L_27 - .L_26)
	.align		4
.L_26:
        /*00a0*/ 	.word	index@(_Z18MultDiagonalKerneliPdS_S_)
        /*00a4*/ 	.word	0x00000000


	//----- nvinfo : EIATTR_MIN_STACK_SIZE
	.align		4
.L_27:
        /*00a8*/ 	.byte	0x04, 0x12
        /*00aa*/ 	.short	(.L_29 - .L_28)
	.align		4
.L_28:
        /*00ac*/ 	.word	index@(_Z15SetScalarKerneldiPd)
        /*00b0*/ 	.word	0x00000000
.L_29:


//--------------------- .nv.compat                --------------------------
	.section	.nv.compat,"",@"SHT_CUDA_COMPAT_INFO"
	.align	4
        /*0000*/ 	.byte	0x02, 0x09, 0x00, 0x00, 0x02, 0x02, 0x01, 0x00, 0x02, 0x05, 0x05, 0x00, 0x03, 0x07, 0x01, 0x01
        /*0010*/ 	.byte	0x02, 0x03, 0x00, 0x00, 0x02, 0x06, 0x01, 0x00, 0x04, 0x0b, 0x08, 0x00, 0x01, 0x00, 0x00, 0x00
        /*0020*/ 	.byte	0x00, 0x00, 0x00, 0x00


//--------------------- .nv.info._Z27ConstEBEKernelCopyOutKerneliiPiPdS0_ --------------------------
	.section	.nv.info._Z27ConstEBEKernelCopyOutKerneliiPiPdS0_,"",@"SHT_CUDA_INFO"
	.sectionflags	@""
	.align	4


	//----- nvinfo : EIATTR_CUDA_API_VERSION
	.align		4
        /*0000*/ 	.byte	0x04, 0x37
        /*0002*/ 	.short	(.L_31 - .L_30)
.L_30:
        /*0004*/ 	.word	0x00000082


	//----- nvinfo : EIATTR_KPARAM_INFO
	.align		4
.L_31:
        /*0008*/ 	.byte	0x04, 0x17
        /*000a*/ 	.short	(.L_33 - .L_32)
.L_32:
        /*000c*/ 	.word	0x00000000
        /*0010*/ 	.short	0x0004
        /*0012*/ 	.short	0x0018
        /*0014*/ 	.byte	0x00, 0xf5, 0x21, 0x00


	//----- nvinfo : EIATTR_KPARAM_INFO
	.align		4
.L_33:
        /*0018*/ 	.byte	0x04, 0x17
        /*001a*/ 	.short	(.L_35 - .L_34)
.L_34:
        /*001c*/ 	.word	0x00000000
        /*0020*/ 	.short	0x0003
        /*0022*/ 	.short	0x0010
        /*0024*/ 	.byte	0x00, 0xf5, 0x21, 0x00


	//----- nvinfo : EIATTR_KPARAM_INFO
	.align		4
.L_35:
        /*0028*/ 	.byte	0x04, 0x17
        /*002a*/ 	.short	(.L_37 - .L_36)
.L_36:
        /*002c*/ 	.word	0x00000000
        /*0030*/ 	.short	0x0002
        /*0032*/ 	.short	0x0008
        /*0034*/ 	.byte	0x00, 0xf5, 0x21, 0x00


	//----- nvinfo : EIATTR_KPARAM_INFO
	.align		4
.L_37:
        /*0038*/ 	.byte	0x04, 0x17
        /*003a*/ 	.short	(.L_39 - .L_38)
.L_38:
        /*003c*/ 	.word	0x00000000
        /*0040*/ 	.short	0x0001
        /*0042*/ 	.short	0x0004
        /*0044*/ 	.byte	0x00, 0xf0, 0x11, 0x00


	//----- nvinfo : EIATTR_KPARAM_INFO
	.align		4
.L_39:
        /*0048*/ 	.byte	0x04, 0x17
        /*004a*/ 	.short	(.L_41 - .L_40)
.L_40:
        /*004c*/ 	.word	0x00000000
        /*0050*/ 	.short	0x0000
        /*0052*/ 	.short	0x0000
        /*0054*/ 	.byte	0x00, 0xf0, 0x11, 0x00


	//----- nvinfo : EIATTR_SPARSE_MMA_MASK
	.align		4
.L_41:
        /*0058*/ 	.byte	0x03, 0x50
        /*005a*/ 	.short	0x0000


	//----- nvinfo : EIATTR_MAXREG_COUNT
	.align		4
        /*005c*/ 	.byte	0x03, 0x1b
        /*005e*/ 	.short	0x00ff


	//----- nvinfo : EIATTR_MERCURY_ISA_VERSION
	.align		4
        /*0060*/ 	.byte	0x03, 0x5f
        /*0062*/ 	.short	0x0101


	//----- nvinfo : EIATTR_VRC_CTA_INIT_COUNT
	.align		4
        /*0064*/ 	.byte	0x02, 0x4a
	.zero		1
	.zero		1


	//----- nvinfo : EIATTR_EXIT_INSTR_OFFSETS
	.align		4
        /*0068*/ 	.byte	0x04, 0x1c
        /*006a*/ 	.short	(.L_43 - .L_42)


	//   ....[0]....
.L_42:
        /*006c*/ 	.word	0x00000030


	//   ....[1]....
        /*0070*/ 	.word	0x00000210


	//----- nvinfo : EIATTR_CRS_STACK_SIZE
	.align		4
.L_43:
        /*0074*/ 	.byte	0x04, 0x1e
        /*0076*/ 	.short	(.L_45 - .L_44)
.L_44:
        /*0078*/ 	.word	0x00000000


	//----- nvinfo : EIATTR_CBANK_PARAM_SIZE
	.align		4
.L_45:
        /*007c*/ 	.byte	0x03, 0x19
        /*007e*/ 	.short	0x0020


	//----- nvinfo : EIATTR_PARAM_CBANK
	.align		4
        /*0080*/ 	.byte	0x04, 0x0a
        /*0082*/ 	.short	(.L_47 - .L_46)
	.align		4
.L_46:
        /*0084*/ 	.word	index@(.nv.constant0._Z27ConstEBEKernelCopyOutKerneliiPiPdS0_)
        /*0088*/ 	.short	0x0380
        /*008a*/ 	.short	0x0020


	//----- nvinfo : EIATTR_SW_WAR
	.align		4
.L_47:
        /*008c*/ 	.byte	0x04, 0x36
        /*008e*/ 	.short	(.L_49 - .L_48)
.L_48:
        /*0090*/ 	.word	0x00000008
.L_49:


//--------------------- .nv.info._Z26ConstEBEKernelCopyInKerneliiPiPdS0_ --------------------------
	.section	.nv.info._Z26ConstEBEKernelCopyInKerneliiPiPdS0_,"",@"SHT_CUDA_INFO"
	.sectionflags	@""
	.align	4


	//----- nvinfo : EIATTR_CUDA_API_VERSION
	.align		4
        /*0000*/ 	.byte	0x04, 0x37
        /*0002*/ 	.short	(.L_51 - .L_50)
.L_50:
        /*0004*/ 	.word	0x00000082


	//----- nvinfo : EIATTR_KPARAM_INFO
	.align		4
.L_51:
        /*0008*/ 	.byte	0x04, 0x17
        /*000a*/ 	.short	(.L_53 - .L_52)
.L_52:
        /*000c*/ 	.word	0x00000000
        /*0010*/ 	.short	0x0004
        /*0012*/ 	.short	0x0018
        /*0014*/ 	.byte	0x00, 0xf5, 0x21, 0x00


	//----- nvinfo : EIATTR_KPARAM_INFO
	.align		4
.L_53:
        /*0018*/ 	.byte	0x04, 0x17
        /*001a*/ 	.short	(.L_55 - .L_54)
.L_54:
        /*001c*/ 	.word	0x00000000
        /*0020*/ 	.short	0x0003
        /*0022*/ 	.short	0x0010
        /*0024*/ 	.byte	0x00, 0xf5, 0x21, 0x00


	//----- nvinfo : EIATTR_KPARAM_INFO
	.align		4
.L_55:
        /*0028*/ 	.byte	0x04, 0x17
        /*002a*/ 	.short	(.L_57 - .L_56)
.L_56:
        /*002c*/ 	.word	0x00000000
        /*0030*/ 	.short	0x0002
        /*0032*/ 	.short	0x0008
        /*0034*/ 	.byte	0x00, 0xf5, 0x21, 0x00


	//----- nvinfo : EIATTR_KPARAM_INFO
	.align		4
.L_57:
        /*0038*/ 	.byte	0x04, 0x17
        /*003a*/ 	.short	(.L_59 - .L_58)
.L_58:
        /*003c*/ 	.word	0x00000000
        /*0040*/ 	.short	0x0001
        /*0042*/ 	.short	0x0004
        /*0044*/ 	.byte	0x00, 0xf0, 0x11, 0x00


	//----- nvinfo : EIATTR_KPARAM_INFO
	.align		4
.L_59:
        /*0048*/ 	.byte	0x04, 0x17
        /*004a*/ 	.short	(.L_61 - .L_60)
.L_60:
        /*004c*/ 	.word	0x00000000
        /*0050*/ 	.short	0x0000
        /*0052*/ 	.short	0x0000
        /*0054*/ 	.byte	0x00, 0xf0, 0x11, 0x00


	//----- nvinfo : EIATTR_SPARSE_MMA_MASK
	.align		4
.L_61:
        /*0058*/ 	.byte	0x03, 0x50
        /*005a*/ 	.short	0x0000


	//----- nvinfo : EIATTR_MAXREG_COUNT
	.align		4
        /*005c*/ 	.byte	0x03, 0x1b
        /*005e*/ 	.short	0x00ff


	//----- nvinfo : EIATTR_MERCURY_ISA_VERSION
	.align		4
        /*0060*/ 	.byte	0x03, 0x5f
        /*0062*/ 	.short	0x0101


	//----- nvinfo : EIATTR_VRC_CTA_INIT_COUNT
	.align		4
        /*0064*/ 	.byte	0x02, 0x4a
	.zero		1
	.zero		1


	//----- nvinfo : EIATTR_EXIT_INSTR_OFFSETS
	.align		4
        /*0068*/ 	.byte	0x04, 0x1c
        /*006a*/ 	.short	(.L_63 - .L_62)


	//   ....[0]....
.L_62:
        /*006c*/ 	.word	0x00000030


	//   ....[1]....
        /*0070*/ 	.word	0x000001f0


	//----- nvinfo : EIATTR_CRS_STACK_SIZE
	.align		4
.L_63:
        /*0074*/ 	.byte	0x04, 0x1e
        /*0076*/ 	.short	(.L_65 - .L_64)
.L_64:
        /*0078*/ 	.word	0x00000000


	//----- nvinfo : EIATTR_CBANK_PARAM_SIZE
	.align		4
.L_65:
        /*007c*/ 	.byte	0x03, 0x19
        /*007e*/ 	.short	0x0020


	//----- nvinfo : EIATTR_PARAM_CBANK
	.align		4
        /*0080*/ 	.byte	0x04, 0x0a
        /*0082*/ 	.short	(.L_67 - .L_66)
	.align		4
.L_66:
        /*0084*/ 	.word	index@(.nv.constant0._Z26ConstEBEKernelCopyInKerneliiPiPdS0_)
        /*0088*/ 	.short	0x0380
        /*008a*/ 	.short	0x0020


	//----- nvinfo : EIATTR_SW_WAR
	.align		4
.L_67:
        /*008c*/ 	.byte	0x04, 0x36
        /*008e*/ 	.short	(.L_69 - .L_68)
.L_68:
        /*0090*/ 	.word	0x00000008
.L_69:


//--------------------- .nv.info._Z21MultAddDiagonalKernelidPdS_S_ --------------------------
	.section	.nv.info._Z21MultAddDiagonalKernelidPdS_S_,"",@"SHT_CUDA_INFO"
	.sectionflags	@""
	.align	4


	//----- nvinfo : EIATTR_CUDA_API_VERSION
	.align		4
        /*0000*/ 	.byte	0x04, 0x37
        /*0002*/ 	.short	(.L_71 - .L_70)
.L_70:
        /*0004*/ 	.word	0x00000082


	//----- nvinfo : EIATTR_KPARAM_INFO
	.align		4
.L_71:
        /*0008*/ 	.byte	0x04, 0x17
        /*000a*/ 	.short	(.L_73 - .L_72)
.L_72:
        /*000c*/ 	.word	0x00000000
        /*0010*/ 	.short	0x0004
        /*0012*/ 	.short	0x0020
        /*0014*/ 	.byte	0x00, 0xf5, 0x21, 0x00


	//----- nvinfo : EIATTR_KPARAM_INFO
	.align		4
.L_73:
        /*0018*/ 	.byte	0x04, 0x17
        /*001a*/ 	.short	(.L_75 - .L_74)
.L_74:
        /*001c*/ 	.word	0x00000000
        /*0020*/ 	.short	0x0003
        /*0022*/ 	.short	0x0018
        /*0024*/ 	.byte	0x00, 0xf5, 0x21, 0x00


	//----- nvinfo : EIATTR_KPARAM_INFO
	.align		4
.L_75:
        /*0028*/ 	.byte	0x04, 0x17
        /*002a*/ 	.short	(.L_77 - .L_76)
.L_76:
        /*002c*/ 	.word	0x00000000
        /*0030*/ 	.short	0x0002
        /*0032*/ 	.short	0x0010
        /*0034*/ 	.byte	0x00, 0xf5, 0x21, 0x00


	//----- nvinfo : EIATTR_KPARAM_INFO
	.align		4
.L_77:
        /*0038*/ 	.byte	0x04, 0x17
        /*003a*/ 	.short	(.L_79 - .L_78)
.L_78:
        /*003c*/ 	.word	0x00000000
        /*0040*/ 	.short	0x0001
        /*0042*/ 	.short	0x0008
        /*0044*/ 	.byte	0x00, 0xf0, 0x21, 0x00


	//----- nvinfo : EIATTR_KPARAM_INFO
	.align		4
.L_79:
        /*0048*/ 	.byte	0x04, 0x17
        /*004a*/ 	.short	(.L_81 - .L_80)
.L_80:
        /*004c*/ 	.word	0x00000000
        /*0050*/ 	.short	0x0000
        /*0052*/ 	.short	0x0000
        /*0054*/ 	.byte	0x00, 0xf0, 0x11, 0x00


	//----- nvinfo : EIATTR_SPARSE_MMA_MASK
	.align		4
.L_81:
        /*0058*/ 	.byte	0x03, 0x50
        /*005a*/ 	.short	0x0000


	//----- nvinfo : EIATTR_MAXREG_COUNT
	.align		4
        /*005c*/ 	.byte	0x03, 0x1b
        /*005e*/ 	.short	0x00ff


	//----- nvinfo : EIATTR_MERCURY_ISA_VERSION
	.align		4
        /*0060*/ 	.byte	0x03, 0x5f
        /*0062*/ 	.short	0x0101


	//----- nvinfo : EIATTR_VRC_CTA_INIT_COUNT
	.align		4
        /*0064*/ 	.byte	0x02, 0x4a
	.zero		1
	.zero		1


	//----- nvinfo : EIATTR_EXIT_INSTR_OFFSETS
	.align		4
        /*0068*/ 	.byte	0x04, 0x1c
        /*006a*/ 	.short	(.L_83 - .L_82)


	//   ....[0]....
.L_82:
        /*006c*/ 	.word	0x00000040


	//   ....[1]....
        /*0070*/ 	.word	0x00000170


	//----- nvinfo : EIATTR_CRS_STACK_SIZE
	.align		4
.L_83:
        /*0074*/ 	.byte	0x04, 0x1e
        /*0076*/ 	.short	(.L_85 - .L_84)
.L_84:
        /*0078*/ 	.word	0x00000000


	//----- nvinfo : EIATTR_CBANK_PARAM_SIZE
	.align		4
.L_85:
        /*007c*/ 	.byte	0x03, 0x19
        /*007e*/ 	.short	0x0028


	//----- nvinfo : EIATTR_PARAM_CBANK
	.align		4
        /*0080*/ 	.byte	0x04, 0x0a
        /*0082*/ 	.short	(.L_87 - .L_86)
	.align		4
.L_86:
        /*0084*/ 	.word	index@(.nv.constant0._Z21MultAddDiagonalKernelidPdS_S_)
        /*0088*/ 	.short	0x0380
        /*008a*/ 	.short	0x0028


	//----- nvinfo : EIATTR_SW_WAR
	.align		4
.L_87:
        /*008c*/ 	.byte	0x04, 0x36
        /*008e*/ 	.short	(.L_89 - .L_88)
.L_88:
        /*0090*/ 	.word	0x00000008
.L_89:


//--------------------- .nv.info._Z18MultDiagonalKerneliPdS_S_ --------------------------
	.section	.nv.info._Z18MultDiagonalKerneliPdS_S_,"",@"SHT_CUDA_INFO"
	.sectionflags	@""
	.align	4


	//----- nvinfo : EIATTR_CUDA_API_VERSION
	.align		4
        /*0000*/ 	.byte	0x04, 0x37
        /*0002*/ 	.short	(.L_91 - .L_90)
.L_90:
        /*0004*/ 	.word	0x00000082


	//----- nvinfo : EIATTR_KPARAM_INFO
	.align		4
.L_91:
        /*0008*/ 	.byte	0x04, 0x17
        /*000a*/ 	.short	(.L_93 - .L_92)
.L_92:
        /*000c*/ 	.word	0x00000000
        /*0010*/ 	.short	0x0003
        /*0012*/ 	.short	0x0018
        /*0014*/ 	.byte	0x00, 0xf5, 0x21, 0x00


	//----- nvinfo : EIATTR_KPARAM_INFO
	.align		4
.L_93:
        /*0018*/ 	.byte	0x04, 0x17
        /*001a*/ 	.short	(.L_95 - .L_94)
.L_94:
        /*001c*/ 	.word	0x00000000
        /*0020*/ 	.short	0x0002
        /*0022*/ 	.short	0x0010
        /*0024*/ 	.byte	0x00, 0xf5, 0x21, 0x00


	//----- nvinfo : EIATTR_KPARAM_INFO
	.align		4
.L_95:
        /*0028*/ 	.byte	0x04, 0x17
        /*002a*/ 	.short	(.L_97 - .L_96)
.L_96:
        /*002c*/ 	.word	0x00000000
        /*0030*/ 	.short	0x0001
        /*0032*/ 	.short	0x0008
        /*0034*/ 	.byte	0x00, 0xf5, 0x21, 0x00


	//----- nvinfo : EIATTR_KPARAM_INFO
	.align		4
.L_97:
        /*0038*/ 	.byte	0x04, 0x17
        /*003a*/ 	.short	(.L_99 - .L_98)
.L_98:
        /*003c*/ 	.word	0x00000000
        /*0040*/ 	.short	0x0000
        /*0042*/ 	.short	0x0000
        /*0044*/ 	.byte	0x00, 0xf0, 0x11, 0x00


	//----- nvinfo : EIATTR_SPARSE_MMA_MASK
	.align		4
.L_99:
        /*0048*/ 	.byte	0x03, 0x50
        /*004a*/ 	.short	0x0000


	//----- nvinfo : EIATTR_MAXREG_COUNT
	.align		4
        /*004c*/ 	.byte	0x03, 0x1b
        /*004e*/ 	.short	0x00ff


	//----- nvinfo : EIATTR_MERCURY_ISA_VERSION
	.align		4
        /*0050*/ 	.byte	0x03, 0x5f
        /*0052*/ 	.short	0x0101


	//----- nvinfo : EIATTR_VRC_CTA_INIT_COUNT
	.align		4
        /*0054*/ 	.byte	0x02, 0x4a
	.zero		1
	.zero		1


	//----- nvinfo : EIATTR_EXIT_INSTR_OFFSETS
	.align		4
        /*0058*/ 	.byte	0x04, 0x1c
        /*005a*/ 	.short	(.L_101 - .L_100)


	//   ....[0]....
.L_100:
        /*005c*/ 	.word	0x00000040


	//   ....[1]....
        /*0060*/ 	.word	0x00000140


	//----- nvinfo : EIATTR_CRS_STACK_SIZE
	.align		4
.L_101:
        /*0064*/ 	.byte	0x04, 0x1e
        /*0066*/ 	.short	(.L_103 - .L_102)
.L_102:
        /*0068*/ 	.word	0x00000000


	//----- nvinfo : EIATTR_CBANK_PARAM_SIZE
	.align		4
.L_103:
        /*006c*/ 	.byte	0x03, 0x19
        /*006e*/ 	.short	0x0020


	//----- nvinfo : EIATTR_PARAM_CBANK
	.align		4
        /*0070*/ 	.byte	0x04, 0x0a
        /*0072*/ 	.short	(.L_105 - .L_104)
	.align		4
.L_104:
        /*0074*/ 	.word	index@(.nv.constant0._Z18MultDiagonalKerneliPdS_S_)
        /*0078*/ 	.short	0x0380
        /*007a*/ 	.short	0x0020


	//----- nvinfo : EIATTR_SW_WAR
	.align		4
.L_105:
        /*007c*/ 	.byte	0x04, 0x36
        /*007e*/ 	.short	(.L_107 - .L_106)
.L_106:
        /*0080*/ 	.word	0x00000008
.L_107:


//--------------------- .nv.info._Z15SetScalarKerneldiPd --------------------------
	.section	.nv.info._Z15SetScalarKerneldiPd,"",@"SHT_CUDA_INFO"
	.sectionflags	@""
	.align	4


	//----- nvinfo : EIATTR_CUDA_API_VERSION
	.align		4
        /*0000*/ 	.byte	0x04, 0x37
        /*0002*/ 	.short	(.L_109 - .L_108)
.L_108:
        /*0004*/ 	.word	0x00000082


	//----- nvinfo : EIATTR_KPARAM_INFO
	.align		4
.L_109:
        /*0008*/ 	.byte	0x04, 0x17
        /*000a*/ 	.short	(.L_111 - .L_110)
.L_110:
        /*000c*/ 	.word	0x00000000
        /*0010*/ 	.short	0x0002
        /*0012*/ 	.short	0x0010
        /*0014*/ 	.byte	0x00, 0xf5, 0x21, 0x00


	//----- nvinfo : EIATTR_KPARAM_INFO
	.align		4
.L_111:
        /*0018*/ 	.byte	0x04, 0x17
        /*001a*/ 	.short	(.L_113 - .L_112)
.L_112:
        /*001c*/ 	.word	0x00000000
        /*0020*/ 	.short	0x0001
        /*0022*/ 	.short	0x0008
        /*0024*/ 	.byte	0x00, 0xf0, 0x11, 0x00


	//----- nvinfo : EIATTR_KPARAM_INFO
	.align		4
.L_113:
        /*0028*/ 	.byte	0x04, 0x17
        /*002a*/ 	.short	(.L_115 - .L_114)
.L_114:
        /*002c*/ 	.word	0x00000000
        /*0030*/ 	.short	0x0000
        /*0032*/ 	.short	0x0000
        /*0034*/ 	.byte	0x00, 0xf0, 0x21, 0x00


	//----- nvinfo : EIATTR_SPARSE_MMA_MASK
	.align		4
.L_115:
        /*0038*/ 	.byte	0x03, 0x50
        /*003a*/ 	.short	0x0000


	//----- nvinfo : EIATTR_MAXREG_COUNT
	.align		4
        /*003c*/ 	.byte	0x03, 0x1b
        /*003e*/ 	.short	0x00ff


	//----- nvinfo : EIATTR_MERCURY_ISA_VERSION
	.align		4
        /*0040*/ 	.byte	0x03, 0x5f
        /*0042*/ 	.short	0x0101


	//----- nvinfo : EIATTR_VRC_CTA_INIT_COUNT
	.align		4
        /*0044*/ 	.byte	0x02, 0x4a
	.zero		1
	.zero		1


	//----- nvinfo : EIATTR_EXIT_INSTR_OFFSETS
	.align		4
        /*0048*/ 	.byte	0x04, 0x1c
        /*004a*/ 	.short	(.L_117 - .L_116)


	//   ....[0]....
.L_116:
        /*004c*/ 	.word	0x00000040


	//   ....[1]....
        /*0050*/ 	.word	0x000000e0


	//----- nvinfo : EIATTR_CRS_STACK_SIZE
	.align		4
.L_117:
        /*0054*/ 	.byte	0x04, 0x1e
        /*0056*/ 	.short	(.L_119 - .L_118)
.L_118:
        /*0058*/ 	.word	0x00000000


	//----- nvinfo : EIATTR_CBANK_PARAM_SIZE
	.align		4
.L_119:
        /*005c*/ 	.byte	0x03, 0x19
        /*005e*/ 	.short	0x0018


	//----- nvinfo : EIATTR_PARAM_CBANK
	.align		4
        /*0060*/ 	.byte	0x04, 0x0a
        /*0062*/ 	.short	(.L_121 - .L_120)
	.align		4
.L_120:
        /*0064*/ 	.word	index@(.nv.constant0._Z15SetScalarKerneldiPd)
        /*0068*/ 	.short	0x0380
        /*006a*/ 	.short	0x0018


	//----- nvinfo : EIATTR_SW_WAR
	.align		4
.L_121:
        /*006c*/ 	.byte	0x04, 0x36
        /*006e*/ 	.short	(.L_123 - .L_122)
.L_122:
        /*0070*/ 	.word	0x00000008
.L_123:


//--------------------- .nv.callgraph             --------------------------
	.section	.nv.callgraph,"",@"SHT_CUDA_CALLGRAPH"
	.align	4
	.sectionentsize	8
	.align		4
        /*0000*/ 	.word	0x00000000
	.align		4
        /*0004*/ 	.word	0xffffffff
	.align		4
        /*0008*/ 	.word	0x00000000
	.align		4
        /*000c*/ 	.word	0xfffffffe
	.align		4
        /*0010*/ 	.word	0x00000000
	.align		4
        /*0014*/ 	.word	0xfffffffd
	.align		4
        /*0018*/ 	.word	0x00000000
	.align		4
        /*001c*/ 	.word	0xfffffffc


//--------------------- .text._Z27ConstEBEKernelCopyOutKerneliiPiPdS0_ --------------------------
	.section	.text._Z27ConstEBEKernelCopyOutKerneliiPiPdS0_,"ax",@progbits
	.align	128
        .global         _Z27ConstEBEKernelCopyOutKerneliiPiPdS0_
        .type           _Z27ConstEBEKernelCopyOutKerneliiPiPdS0_,@function
        .size           _Z27ConstEBEKernelCopyOutKerneliiPiPdS0_,(.L_x_16 - _Z27ConstEBEKernelCopyOutKerneliiPiPdS0_)
        .other          _Z27ConstEBEKernelCopyOutKerneliiPiPdS0_,@"STO_CUDA_ENTRY STV_DEFAULT"
_Z27ConstEBEKernelCopyOutKerneliiPiPdS0_:
.text._Z27ConstEBEKernelCopyOutKerneliiPiPdS0_:
[----:B------:R-:W-:Y:S08]  /*0000*/  LDC R1, c[0x0][0x37c] ;  /* 0x0000df00ff017b82 */ /* 0x000ff00000000800 */
[----:B------:R-:W0:Y:S02]  /*0010*/  LDC R0, c[0x0][0x380] ;  /* 0x0000e000ff007b82 */ /* 0x000e240000000800 */
[----:B0-----:R-:W-:-:S13]  /*0020*/  ISETP.GE.AND P0, PT, R0, 0x1, PT ;  /* 0x000000010000780c */ /* 0x001fda0003f06270 */
[----:B------:R-:W-:Y:S05]  /*0030*/  @!P0 EXIT ;  /* 0x000000000000894d */ /* 0x000fea0003800000 */
[----:B------:R-:W0:Y:S01]  /*0040*/  S2R R16, SR_TID.X ;  /* 0x0000000000107919 */ /* 0x000e220000002100 */
[----:B------:R-:W1:Y:S01]  /*0050*/  LDCU UR5, c[0x0][0x360] ;  /* 0x00006c00ff0577ac */ /* 0x000e620008000800 */
[----:B------:R-:W2:Y:S01]  /*0060*/  LDCU.64 UR6, c[0x0][0x358] ;  /* 0x00006b00ff0677ac */ /* 0x000ea20008000a00 */
[----:B------:R-:W-:-:S05]  /*0070*/  UMOV UR4, URZ ;  /* 0x000000ff00047c82 */ /* 0x000fca0008000000 */
.L_x_3:
[----:B0-----:R-:W0:Y:S01]  /*0080*/  LDC R17, c[0x0][0x384] ;  /* 0x0000e100ff117b82 */ /* 0x001e220000000800 */
[----:B------:R-:W-:Y:S01]  /*0090*/  BSSY.RECONVERGENT B0, `(.L_x_0) ;  /* 0x0000013000007945 */ /* 0x000fe20003800200 */
[----:B0-----:R-:W-:-:S13]  /*00a0*/  ISETP.GE.AND P0, PT, R16, R17, PT ;  /* 0x000000111000720c */ /* 0x001fda0003f06270 */
[----:B------:R-:W-:Y:S05]  /*00b0*/  @P0 BRA `(.L_x_1) ;  /* 0x0000000000400947 */ /* 0x000fea0003800000 */
[----:B------:R-:W0:Y:S01]  /*00c0*/  LDC.64 R12, c[0x0][0x388] ;  /* 0x0000e200ff0c7b82 */ /* 0x000e220000000a00 */
[----:B------:R-:W-:-:S07]  /*00d0*/  MOV R0, R16 ;  /* 0x0000001000007202 */ /* 0x000fce0000000f00 */
[----:B------:R-:W3:Y:S08]  /*00e0*/  LDC.64 R10, c[0x0][0x390] ;  /* 0x0000e400ff0a7b82 */ /* 0x000ef00000000a00 */
[----:B------:R-:W4:Y:S02]  /*00f0*/  LDC.64 R14, c[0x0][0x398] ;  /* 0x0000e600ff0e7b82 */ /* 0x000f240000000a00 */
.L_x_2:
[----:B------:R-:W-:-:S04]  /*0100*/  IMAD R3, R17, UR4, R0 ;  /* 0x0000000411037c24 */ /* 0x000fc8000f8e0200 */
[----:B0-----:R-:W-:-:S06]  /*0110*/  IMAD.WIDE R4, R3, 0x4, R12 ;  /* 0x0000000403047825 */ /* 0x001fcc00078e020c */
[----:B--2---:R-:W4:Y:S01]  /*0120*/  LDG.E R5, desc[UR6][R4.64] ;  /* 0x0000000604057981 */ /* 0x004f22000c1e1900 */
[----:B---3--:R-:W-:-:S06]  /*0130*/  IMAD.WIDE R2, R3, 0x8, R10 ;  /* 0x0000000803027825 */ /* 0x008fcc00078e020a */
[----:B------:R-:W2:Y:S01]  /*0140*/  LDG.E.64 R2, desc[UR6][R2.64] ;  /* 0x0000000602027981 */ /* 0x000ea2000c1e1b00 */
[----:B----4-:R-:W-:-:S05]  /*0150*/  IMAD.WIDE R6, R5, 0x8, R14 ;  /* 0x0000000805067825 */ /* 0x010fca00078e020e */
[----:B------:R-:W2:Y:S01]  /*0160*/  LDG.E.64 R8, desc[UR6][R6.64] ;  /* 0x0000000606087981 */ /* 0x000ea2000c1e1b00 */
[----:B-1----:R-:W-:-:S04]  /*0170*/  IADD3 R0, PT, PT, R0, UR5, RZ ;  /* 0x0000000500007c10 */ /* 0x002fc8000fffe0ff */
[----:B------:R-:W-:Y:S01]  /*0180*/  ISETP.GE.AND P0, PT, R0, R17, PT ;  /* 0x000000110000720c */ /* 0x000fe20003f06270 */
[----:B--2---:R-:W-:-:S07]  /*0190*/  DADD R8, R2, R8 ;  /* 0x0000000002087229 */ /* 0x004fce0000000008 */
[----:B------:R0:W-:Y:S05]  /*01a0*/  STG.E.64 desc[UR6][R6.64], R8 ;  /* 0x0000000806007986 */ /* 0x0001ea000c101b06 */
[----:B------:R-:W-:Y:S05]  /*01b0*/  @!P0 BRA `(.L_x_2) ;  /* 0xfffffffc00d08947 */ /* 0x000fea000383ffff */
.L_x_1:
[----:B-12---:R-:W-:Y:S05]  /*01c0*/  BSYNC.RECONVERGENT B0 ;  /* 0x0000000000007941 */ /* 0x006fea0003800200 */
.L_x_0:
[----:B------:R-:W1:Y:S01]  /*01d0*/  LDCU UR8, c[0x0][0x380] ;  /* 0x00007000ff0877ac */ /* 0x000e620008000800 */
[----:B------:R-:W-:-:S04]  /*01e0*/  UIADD3 UR4, UPT, UPT, UR4, 0x1, URZ ;  /* 0x0000000104047890 */ /* 0x000fc8000fffe0ff */
[----:B-1----:R-:W-:-:S09]  /*01f0*/  UISETP.NE.AND UP0, UPT, UR4, UR8, UPT ;  /* 0x000000080400728c */ /* 0x002fd2000bf05270 */
[----:B------:R-:W-:Y:S05]  /*0200*/  BRA.U UP0, `(.L_x_3) ;  /* 0xfffffffd009c7547 */ /* 0x000fea000b83ffff */
[----:B------:R-:W-:Y:S05]  /*0210*/  EXIT ;  /* 0x000000000000794d */ /* 0x000fea0003800000 */
.L_x_4:
[----:B------:R-:W-:-:S00]  /*0220*/  BRA `(.L_x_4) ;  /* 0xfffffffc00fc7947 */ /* 0x000fc0000383ffff */
[----:B------:R-:W-:-:S00]  /*0230*/  NOP ;  /* 0x0000000000007918 */ /* 0x000fc00000000000 */
        /* <DEDUP_REMOVED lines=12> */
.L_x_16:


//--------------------- .text._Z26ConstEBEKernelCopyInKerneliiPiPdS0_ --------------------------
	.section	.text._Z26ConstEBEKernelCopyInKerneliiPiPdS0_,"ax",@progbits
	.align	128
        .global         _Z26ConstEBEKernelCopyInKerneliiPiPdS0_
        .type           _Z26ConstEBEKernelCopyInKerneliiPiPdS0_,@function
        .size           _Z26ConstEBEKernelCopyInKerneliiPiPdS0_,(.L_x_17 - _Z26ConstEBEKernelCopyInKerneliiPiPdS0_)
        .other          _Z26ConstEBEKernelCopyInKerneliiPiPdS0_,@"STO_CUDA_ENTRY STV_DEFAULT"
_Z26ConstEBEKernelCopyInKerneliiPiPdS0_:
.text._Z26ConstEBEKernelCopyInKerneliiPiPdS0_:
        /* <DEDUP_REMOVED lines=8> */
.L_x_8:
        /* <DEDUP_REMOVED lines=8> */
.L_x_7:
[----:B0-----:R-:W-:-:S04]  /*0100*/  IMAD R7, R15, UR4, R0 ;  /* 0x000000040f077c24 */ /* 0x001fc8000f8e0200 */
[----:B0-----:R-:W-:-:S06]  /*0110*/  IMAD.WIDE R2, R7, 0x4, R8 ;  /* 0x0000000407027825 */ /* 0x001fcc00078e0208 */
[----:B--2---:R-:W3:Y:S02]  /*0120*/  LDG.E R3, desc[UR6][R2.64] ;  /* 0x0000000602037981 */ /* 0x004ee4000c1e1900 */
[----:B---3--:R-:W-:-:S06]  /*0130*/  IMAD.WIDE R4, R3, 0x8, R10 ;  /* 0x0000000803047825 */ /* 0x008fcc00078e020a */
[----:B------:R-:W2:Y:S01]  /*0140*/  LDG.E.64 R4, desc[UR6][R4.64] ;  /* 0x0000000604047981 */ /* 0x000ea2000c1e1b00 */
[----:B----4-:R-:W-:Y:S01]  /*0150*/  IMAD.WIDE R6, R7, 0x8, R12 ;  /* 0x0000000807067825 */ /* 0x010fe200078e020c */
[----:B-1----:R-:W-:-:S04]  /*0160*/  IADD3 R0, PT, PT, R0, UR5, RZ ;  /* 0x0000000500007c10 */ /* 0x002fc8000fffe0ff */
[----:B------:R-:W-:Y:S01]  /*0170*/  ISETP.GE.AND P0, PT, R0, R15, PT ;  /* 0x0000000f0000720c */ /* 0x000fe20003f06270 */
[----:B--2---:R0:W-:-:S12]  /*0180*/  STG.E.64 desc[UR6][R6.64], R4 ;  /* 0x0000000406007986 */ /* 0x0041d8000c101b06 */
[----:B------:R-:W-:Y:S05]  /*0190*/  @!P0 BRA `(.L_x_7) ;  /* 0xfffffffc00d88947 */ /* 0x000fea000383ffff */
.L_x_6:
[----:B-12---:R-:W-:Y:S05]  /*01a0*/  BSYNC.RECONVERGENT B0 ;  /* 0x0000000000007941 */ /* 0x006fea0003800200 */
.L_x_5:
[----:B------:R-:W1:Y:S01]  /*01b0*/  LDCU UR8, c[0x0][0x380] ;  /* 0x00007000ff0877ac */ /* 0x000e620008000800 */
[----:B------:R-:W-:-:S04]  /*01c0*/  UIADD3 UR4, UPT, UPT, UR4, 0x1, URZ ;  /* 0x0000000104047890 */ /* 0x000fc8000fffe0ff */
[----:B-1----:R-:W-:-:S09]  /*01d0*/  UISETP.NE.AND UP0, UPT, UR4, UR8, UPT ;  /* 0x000000080400728c */ /* 0x002fd2000bf05270 */
[----:B------:R-:W-:Y:S05]  /*01e0*/  BRA.U UP0, `(.L_x_8) ;  /* 0xfffffffd00a47547 */ /* 0x000fea000b83ffff */
[----:B------:R-:W-:Y:S05]  /*01f0*/  EXIT ;  /* 0x000000000000794d */ /* 0x000fea0003800000 */
.L_x_9:
        /* <DEDUP_REMOVED lines=16> */
.L_x_17:


//--------------------- .text._Z21MultAddDiagonalKernelidPdS_S_ --------------------------
	.section	.text._Z21MultAddDiagonalKernelidPdS_S_,"ax",@progbits
	.align	128
        .global         _Z21MultAddDiagonalKernelidPdS_S_
        .type           _Z21MultAddDiagonalKernelidPdS_S_,@function
        .size           _Z21MultAddDiagonalKernelidPdS_S_,(.L_x_18 - _Z21MultAddDiagonalKernelidPdS_S_)
        .other          _Z21MultAddDiagonalKernelidPdS_S_,@"STO_CUDA_ENTRY STV_DEFAULT"
_Z21MultAddDiagonalKernelidPdS_S_:
.text._Z21MultAddDiagonalKernelidPdS_S_:
[----:B------:R-:W-:Y:S01]  /*0000*/  LDC R1, c[0x0][0x37c] ;  /* 0x0000df00ff017b82 */ /* 0x000fe20000000800 */
[----:B------:R-:W0:Y:S01]  /*0010*/  S2R R19, SR_TID.X ;  /* 0x0000000000137919 */ /* 0x000e220000002100 */
[----:B------:R-:W0:Y:S02]  /*0020*/  LDCU UR5, c[0x0][0x380] ;  /* 0x00007000ff0577ac */ /* 0x000e240008000800 */
[----:B0-----:R-:W-:-:S13]  /*0030*/  ISETP.GE.AND P0, PT, R19, UR5, PT ;  /* 0x0000000513007c0c */ /* 0x001fda000bf06270 */
[----:B------:R-:W-:Y:S05]  /*0040*/  @P0 EXIT ;  /* 0x000000000000094d */ /* 0x000fea0003800000 */
[----:B------:R-:W0:Y:S01]  /*0050*/  LDC.64 R16, c[0x0][0x3a0] ;  /* 0x0000e800ff107b82 */ /* 0x000e220000000a00 */
[----:B------:R-:W1:Y:S01]  /*0060*/  LDCU UR4, c[0x0][0x360] ;  /* 0x00006c00ff0477ac */ /* 0x000e620008000800 */
[----:B------:R-:W2:Y:S06]  /*0070*/  LDCU.64 UR6, c[0x0][0x358] ;  /* 0x00006b00ff0677ac */ /* 0x000eac0008000a00 */
[----:B------:R-:W3:Y:S01]  /*0080*/  LDC.64 R12, c[0x0][0x390] ;  /* 0x0000e400ff0c7b82 */ /* 0x000ee20000000a00 */
[----:B------:R-:W4:Y:S07]  /*0090*/  LDCU.64 UR8, c[0x0][0x388] ;  /* 0x00007100ff0877ac */ /* 0x000f2e0008000a00 */
[----:B------:R-:W0:Y:S02]  /*00a0*/  LDC.64 R14, c[0x0][0x398] ;  /* 0x0000e600ff0e7b82 */ /* 0x000e240000000a00 */
.L_x_10:
[----:B---3--:R-:W-:-:S04]  /*00b0*/  IMAD.WIDE R2, R19, 0x8, R12 ;  /* 0x0000000813027825 */ /* 0x008fc800078e020c */
[C---:B0-----:R-:W-:Y:S02]  /*00c0*/  IMAD.WIDE R6, R19.reuse, 0x8, R14 ;  /* 0x0000000813067825 */ /* 0x041fe400078e020e */
[----:B--2---:R-:W4:Y:S02]  /*00d0*/  LDG.E.64 R2, desc[UR6][R2.64] ;  /* 0x0000000602027981 */ /* 0x004f24000c1e1b00 */
[C---:B------:R-:W-:Y:S02]  /*00e0*/  IMAD.WIDE R8, R19.reuse, 0x8, R16 ;  /* 0x0000000813087825 */ /* 0x040fe400078e0210 */
[----:B------:R-:W2:Y:S04]  /*00f0*/  LDG.E.64 R6, desc[UR6][R6.64] ;  /* 0x0000000606067981 */ /* 0x000ea8000c1e1b00 */
[----:B------:R-:W2:Y:S01]  /*0100*/  LDG.E.64 R10, desc[UR6][R8.64] ;  /* 0x00000006080a7981 */ /* 0x000ea2000c1e1b00 */
[----:B-1----:R-:W-:-:S04]  /*0110*/  IADD3 R19, PT, PT, R19, UR4, RZ ;  /* 0x0000000413137c10 */ /* 0x002fc8000fffe0ff */
[----:B------:R-:W-:Y:S01]  /*0120*/  ISETP.GE.AND P0, PT, R19, UR5, PT ;  /* 0x0000000513007c0c */ /* 0x000fe2000bf06270 */
[----:B----4-:R-:W-:-:S08]  /*0130*/  DMUL R4, R2, UR8 ;  /* 0x0000000802047c28 */ /* 0x010fd00008000000 */
[----:B--2---:R-:W-:-:S07]  /*0140*/  DFMA R4, R4, R6, R10 ;  /* 0x000000060404722b */ /* 0x004fce000000000a */
[----:B------:R0:W-:Y:S01]  /*0150*/  STG.E.64 desc[UR6][R8.64], R4 ;  /* 0x0000000408007986 */ /* 0x0001e2000c101b06 */
[----:B------:R-:W-:Y:S05]  /*0160*/  @!P0 BRA `(.L_x_10) ;  /* 0xfffffffc00d08947 */ /* 0x000fea000383ffff */
[----:B------:R-:W-:Y:S05]  /*0170*/  EXIT ;  /* 0x000000000000794d */ /* 0x000fea0003800000 */
.L_x_11:
        /* <DEDUP_REMOVED lines=16> */
.L_x_18:


//--------------------- .text._Z18MultDiagonalKerneliPdS_S_ --------------------------
	.section	.text._Z18MultDiagonalKerneliPdS_S_,"ax",@progbits
	.align	128
        .global         _Z18MultDiagonalKerneliPdS_S_
        .type           _Z18MultDiagonalKerneliPdS_S_,@function
        .size           _Z18MultDiagonalKerneliPdS_S_,(.L_x_19 - _Z18MultDiagonalKerneliPdS_S_)
        .other          _Z18MultDiagonalKerneliPdS_S_,@"STO_CUDA_ENTRY STV_DEFAULT"
_Z18MultDiagonalKerneliPdS_S_:
.text._Z18MultDiagonalKerneliPdS_S_:
        /* <DEDUP_REMOVED lines=8> */
[----:B------:R-:W3:Y:S08]  /*0080*/  LDC.64 R12, c[0x0][0x390] ;  /* 0x0000e400ff0c7b82 */ /* 0x000ef00000000a00 */
[----:B------:R-:W4:Y:S02]  /*0090*/  LDC.64 R14, c[0x0][0x398] ;  /* 0x0000e600ff0e7b82 */ /* 0x000f240000000a00 */
.L_x_12:
[----:B0-----:R-:W-:-:S04]  /*00a0*/  IMAD.WIDE R2, R17, 0x8, R10 ;  /* 0x0000000811027825 */ /* 0x001fc800078e020a */
[C---:B---3--:R-:W-:Y:S02]  /*00b0*/  IMAD.WIDE R4, R17.reuse, 0x8, R12 ;  /* 0x0000000811047825 */ /* 0x048fe400078e020c */
[----:B--2---:R-:W2:Y:S04]  /*00c0*/  LDG.E.64 R2, desc[UR6][R2.64] ;  /* 0x0000000602027981 */ /* 0x004ea8000c1e1b00 */
[----:B------:R-:W2:Y:S01]  /*00d0*/  LDG.E.64 R4, desc[UR6][R4.64] ;  /* 0x0000000604047981 */ /* 0x000ea2000c1e1b00 */
[C---:B----4-:R-:W-:Y:S01]  /*00e0*/  IMAD.WIDE R8, R17.reuse, 0x8, R14 ;  /* 0x0000000811087825 */ /* 0x050fe200078e020e */
[----:B-1----:R-:W-:-:S04]  /*00f0*/  IADD3 R17, PT, PT, R17, UR4, RZ ;  /* 0x0000000411117c10 */ /* 0x002fc8000fffe0ff */
[----:B------:R-:W-:Y:S01]  /*0100*/  ISETP.GE.AND P0, PT, R17, UR5, PT ;  /* 0x0000000511007c0c */ /* 0x000fe2000bf06270 */
[----:B--2---:R-:W-:-:S07]  /*0110*/  DMUL R6, R2, R4 ;  /* 0x0000000402067228 */ /* 0x004fce0000000000 */
[----:B------:R0:W-:Y:S05]  /*0120*/  STG.E.64 desc[UR6][R8.64], R6 ;  /* 0x0000000608007986 */ /* 0x0001ea000c101b06 */
[----:B------:R-:W-:Y:S05]  /*0130*/  @!P0 BRA `(.L_x_12) ;  /* 0xfffffffc00d88947 */ /* 0x000fea000383ffff */
[----:B------:R-:W-:Y:S05]  /*0140*/  EXIT ;  /* 0x000000000000794d */ /* 0x000fea0003800000 */
.L_x_13:
        /* <DEDUP_REMOVED lines=11> */
.L_x_19:


//--------------------- .text._Z15SetScalarKerneldiPd --------------------------
	.section	.text._Z15SetScalarKerneldiPd,"ax",@progbits
	.align	128
        .global         _Z15SetScalarKerneldiPd
        .type           _Z15SetScalarKerneldiPd,@function
        .size           _Z15SetScalarKerneldiPd,(.L_x_20 - _Z15SetScalarKerneldiPd)
        .other          _Z15SetScalarKerneldiPd,@"STO_CUDA_ENTRY STV_DEFAULT"
_Z15SetScalarKerneldiPd:
.text._Z15SetScalarKerneldiPd:
        /* <DEDUP_REMOVED lines=8> */
[----:B------:R-:W3:Y:S02]  /*0080*/  LDC.64 R6, c[0x0][0x380] ;  /* 0x0000e000ff067b82 */ /* 0x000ee40000000a00 */
.L_x_14:
[C---:B0-----:R-:W-:Y:S01]  /*0090*/  IMAD.WIDE R2, R9.reuse, 0x8, R4 ;  /* 0x0000000809027825 */ /* 0x041fe200078e0204 */
[----:B-1----:R-:W-:-:S04]  /*00a0*/  IADD3 R9, PT, PT, R9, UR4, RZ ;  /* 0x0000000409097c10 */ /* 0x002fc8000fffe0ff */
[----:B--23--:R4:W-:Y:S01]  /*00b0*/  STG.E.64 desc[UR6][R2.64], R6 ;  /* 0x0000000602007986 */ /* 0x00c9e2000c101b06 */
[----:B------:R-:W-:-:S13]  /*00c0*/  ISETP.GE.AND P0, PT, R9, UR5, PT ;  /* 0x0000000509007c0c */ /* 0x000fda000bf06270 */
[----:B----4-:R-:W-:Y:S05]  /*00d0*/  @!P0 BRA `(.L_x_14) ;  /* 0xfffffffc00ec8947 */ /* 0x010fea000383ffff */
[----:B------:R-:W-:Y:S05]  /*00e0*/  EXIT ;  /* 0x000000000000794d */ /* 0x000fea0003800000 */
.L_x_15:
        /* <DEDUP_REMOVED lines=9> */
.L_x_20:


//--------------------- .nv.shared.reserved.0     --------------------------
	.section	.nv.shared.reserved.0,"aw",@nobits
	.weak		__nv_reservedSMEM_offset_0_alias
	.size		__nv_reservedSMEM_offset_0_alias, 0, 64
	.other		__nv_reservedSMEM_offset_0_alias,@"STO_CUDA_RESERVED_SHARED STV_DEFAULT"
__nv_reservedSMEM_offset_0_alias:
	.zero		0
	.zero		64


//--------------------- .nv.constant0._Z27ConstEBEKernelCopyOutKerneliiPiPdS0_ --------------------------
	.section	.nv.constant0._Z27ConstEBEKernelCopyOutKerneliiPiPdS0_,"a",@progbits
	.sectionflags	@""
	.align	4
.nv.constant0._Z27ConstEBEKernelCopyOutKerneliiPiPdS0_:
	.zero		928


//--------------------- .nv.constant0._Z26ConstEBEKernelCopyInKerneliiPiPdS0_ --------------------------
	.section	.nv.constant0._Z26ConstEBEKernelCopyInKerneliiPiPdS0_,"a",@progbits
	.sectionflags	@""
	.align	4
.nv.constant0._Z26ConstEBEKernelCopyInKerneliiPiPdS0_:
	.zero		928


//--------------------- .nv.constant0._Z21MultAddDiagonalKernelidPdS_S_ --------------------------
	.section	.nv.constant0._Z21MultAddDiagonalKernelidPdS_S_,"a",@progbits
	.sectionflags	@""
	.align	4
.nv.constant0._Z21MultAddDiagonalKernelidPdS_S_:
	.zero		936


//--------------------- .nv.constant0._Z18MultDiagonalKerneliPdS_S_ --------------------------
	.section	.nv.constant0._Z18MultDiagonalKerneliPdS_S_,"a",@progbits
	.sectionflags	@""
	.align	4
.nv.constant0._Z18MultDiagonalKerneliPdS_S_:
	.zero		928


//--------------------- .nv.constant0._Z15SetScalarKerneldiPd --------------------------
	.section	.nv.constant0._Z15SetScalarKerneldiPd,"a",@progbits
	.sectionflags	@""
	.align	4
.nv.constant0._Z15SetScalarKerneldiPd:
	.zero		920


//--------------------- SYMBOLS --------------------------

	.type		.nv.reservedSmem.offset0,@object
	.size		.nv.reservedSmem.offset0,0x4
